//
// Generated by NVIDIA NVVM Compiler
//
// Compiler Build ID: CL-36424714
// Cuda compilation tools, release 13.0, V13.0.88
// Based on NVVM 20.0.0
//

.version 9.0
.target sm_100
.address_size 64

	// .globl	_Z13addMatrix_GPUPfS_S_i

.visible .entry _Z13addMatrix_GPUPfS_S_i(
	.param .u64 .ptr .align 1 _Z13addMatrix_GPUPfS_S_i_param_0,
	.param .u64 .ptr .align 1 _Z13addMatrix_GPUPfS_S_i_param_1,
	.param .u64 .ptr .align 1 _Z13addMatrix_GPUPfS_S_i_param_2,
	.param .u32 _Z13addMatrix_GPUPfS_S_i_param_3
)
{
	.reg .pred 	%p<2>;
	.reg .b32 	%r<6>;
	.reg .b32 	%f<4>;
	.reg .b64 	%rd<11>;

	ld.param.u64 	%rd1, [_Z13addMatrix_GPUPfS_S_i_param_0];
	ld.param.u64 	%rd2, [_Z13addMatrix_GPUPfS_S_i_param_1];
	ld.param.u64 	%rd3, [_Z13addMatrix_GPUPfS_S_i_param_2];
	ld.param.u32 	%r2, [_Z13addMatrix_GPUPfS_S_i_param_3];
	mov.u32 	%r3, %ctaid.x;
	mov.u32 	%r4, %tid.x;
	mov.u32 	%r5, %ntid.x;
	mad.lo.s32 	%r1, %r3, %r5, %r4;
	setp.ge.s32 	%p1, %r1, %r2;
	@%p1 bra 	$L__BB0_2;
	cvta.to.global.u64 	%rd4, %rd1;
	cvta.to.global.u64 	%rd5, %rd2;
	cvta.to.global.u64 	%rd6, %rd3;
	mul.wide.s32 	%rd7, %r1, 4;
	add.s64 	%rd8, %rd4, %rd7;
	ld.global.f32 	%f1, [%rd8];
	add.s64 	%rd9, %rd5, %rd7;
	ld.global.f32 	%f2, [%rd9];
	add.f32 	%f3, %f1, %f2;
	add.s64 	%rd10, %rd6, %rd7;
	st.global.f32 	[%rd10], %f3;
$L__BB0_2:
	ret;

}


// ===== COMPILED SASS (sm_100) =====

	.target	sm_100

	.elftype	@"ET_EXEC"


//--------------------- .note.nv.tkinfo           --------------------------
	.section	.note.nv.tkinfo,"",@"SHT_NOTE"
	.sectionflags	@"SHF_NOTE_NV_TKINFO"
	.tkinfo
        /*0018*/ 	.word	0x00000002
        /*0030*/ 	.string	""
        /*0030*/ 	.string	"ptxas"
        /*0030*/ 	.string	"Cuda compilation tools, release 13.0, V13.0.88"
        /*0030*/ 	.string	"Build cuda_13.0.r13.0/compiler.36424714_0"
        /*0030*/ 	.string	"-arch sm_100 -m 64 "



//--------------------- .note.nv.cuinfo           --------------------------
	.section	.note.nv.cuinfo,"",@"SHT_NOTE"
	.sectionflags	@"SHF_NOTE_NV_CUINFO"
        /*0018*/ 	.short	0x0002
        /*001a*/ 	.short	0x0064
        /*001c*/ 	.short	0x0082
	.zero		2


//--------------------- .nv.info                  --------------------------
	.section	.nv.info,"",@"SHT_CUDA_INFO"
	.align	4


	//----- nvinfo : EIATTR_REGCOUNT
	.align		4
        /*0000*/ 	.byte	0x04, 0x2f
        /*0002*/ 	.short	(.L_1 - .L_0)
	.align		4
.L_0:
        /*0004*/ 	.word	index@(_Z13addMatrix_GPUPfS_S_i)
        /*0008*/ 	.word	0x0000000c


	//----- nvinfo : EIATTR_FRAME_SIZE
	.align		4
.L_1:
        /*000c*/ 	.byte	0x04, 0x11
        /*000e*/ 	.short	(.L_3 - .L_2)
	.align		4
.L_2:
        /*0010*/ 	.word	index@(_Z13addMatrix_GPUPfS_S_i)
        /*0014*/ 	.word	0x00000000


	//----- nvinfo : EIATTR_MIN_STACK_SIZE
	.align		4
.L_3:
        /*0018*/ 	.byte	0x04, 0x12
        /*001a*/ 	.short	(.L_5 - .L_4)
	.align		4
.L_4:
        /*001c*/ 	.word	index@(_Z13addMatrix_GPUPfS_S_i)
        /*0020*/ 	.word	0x00000000
.L_5:


//--------------------- .nv.compat                --------------------------
	.section	.nv.compat,"",@"SHT_CUDA_COMPAT_INFO"
	.align	4
        /*0000*/ 	.byte	0x02, 0x09, 0x00, 0x00, 0x02, 0x02, 0x01, 0x00, 0x02, 0x05, 0x05, 0x00, 0x03, 0x07, 0x01, 0x01
        /*0010*/ 	.byte	0x02, 0x03, 0x00, 0x00, 0x02, 0x06, 0x01, 0x00, 0x04, 0x0b, 0x08, 0x00, 0x09, 0x00, 0x00, 0x00
        /*0020*/ 	.byte	0x00, 0x00, 0x00, 0x00


//--------------------- .nv.info._Z13addMatrix_GPUPfS_S_i --------------------------
	.section	.nv.info._Z13addMatrix_GPUPfS_S_i,"",@"SHT_CUDA_INFO"
	.sectionflags	@""
	.align	4


	//----- nvinfo : EIATTR_CUDA_API_VERSION
	.align		4
        /*0000*/ 	.byte	0x04, 0x37
        /*0002*/ 	.short	(.L_7 - .L_6)
.L_6:
        /*0004*/ 	.word	0x00000082


	//----- nvinfo : EIATTR_KPARAM_INFO
	.align		4
.L_7:
        /*0008*/ 	.byte	0x04, 0x17
        /*000a*/ 	.short	(.L_9 - .L_8)
.L_8:
        /*000c*/ 	.word	0x00000000
        /*0010*/ 	.short	0x0003
        /*0012*/ 	.short	0x0018
        /*0014*/ 	.byte	0x00, 0xf0, 0x11, 0x00


	//----- nvinfo : EIATTR_KPARAM_INFO
	.align		4
.L_9:
        /*0018*/ 	.byte	0x04, 0x17
        /*001a*/ 	.short	(.L_11 - .L_10)
.L_10:
        /*001c*/ 	.word	0x00000000
        /*0020*/ 	.short	0x0002
        /*0022*/ 	.short	0x0010
        /*0024*/ 	.byte	0x00, 0xf5, 0x21, 0x00


	//----- nvinfo : EIATTR_KPARAM_INFO
	.align		4
.L_11:
        /*0028*/ 	.byte	0x04, 0x17
        /*002a*/ 	.short	(.L_13 - .L_12)
.L_12:
        /*002c*/ 	.word	0x00000000
        /*0030*/ 	.short	0x0001
        /*0032*/ 	.short	0x0008
        /*0034*/ 	.byte	0x00, 0xf5, 0x21, 0x00


	//----- nvinfo : EIATTR_KPARAM_INFO
	.align		4
.L_13:
        /*0038*/ 	.byte	0x04, 0x17
        /*003a*/ 	.short	(.L_15 - .L_14)
.L_14:
        /*003c*/ 	.word	0x00000000
        /*0040*/ 	.short	0x0000
        /*0042*/ 	.short	0x0000
        /*0044*/ 	.byte	0x00, 0xf5, 0x21, 0x00


	//----- nvinfo : EIATTR_SPARSE_MMA_MASK
	.align		4
.L_15:
        /*0048*/ 	.byte	0x03, 0x50
        /*004a*/ 	.short	0x0000


	//----- nvinfo : EIATTR_MAXREG_COUNT
	.align		4
        /*004c*/ 	.byte	0x03, 0x1b
        /*004e*/ 	.short	0x00ff


	//----- nvinfo : EIATTR_MERCURY_ISA_VERSION
	.align		4
        /*0050*/ 	.byte	0x03, 0x5f
        /*0052*/ 	.short	0x0101


	//----- nvinfo : EIATTR_VRC_CTA_INIT_COUNT
	.align		4
        /*0054*/ 	.byte	0x02, 0x4a
	.zero		1
	.zero		1


	//----- nvinfo : EIATTR_EXIT_INSTR_OFFSETS
	.align		4
        /*0058*/ 	.byte	0x04, 0x1c
        /*005a*/ 	.short	(.L_17 - .L_16)


	//   ....[0]....
.L_16:
        /*005c*/ 	.word	0x00000070


	//   ....[1]....
        /*0060*/ 	.word	0x00000130


	//----- nvinfo : EIATTR_CBANK_PARAM_SIZE
	.align		4
.L_17:
        /*0064*/ 	.byte	0x03, 0x19
        /*0066*/ 	.short	0x001c


	//----- nvinfo : EIATTR_PARAM_CBANK
	.align		4
        /*0068*/ 	.byte	0x04, 0x0a
        /*006a*/ 	.short	(.L_19 - .L_18)
	.align		4
.L_18:
        /*006c*/ 	.word	index@(.nv.constant0._Z13addMatrix_GPUPfS_S_i)
        /*0070*/ 	.short	0x0380
        /*0072*/ 	.short	0x001c


	//----- nvinfo : EIATTR_SW_WAR
	.align		4
.L_19:
        /*0074*/ 	.byte	0x04, 0x36
        /*0076*/ 	.short	(.L_21 - .L_20)
.L_20:
        /*0078*/ 	.word	0x00000008
.L_21:


//--------------------- .nv.callgraph             --------------------------
	.section	.nv.callgraph,"",@"SHT_CUDA_CALLGRAPH"
	.align	4
	.sectionentsize	8
	.align		4
        /*0000*/ 	.word	0x00000000
	.align		4
        /*0004*/ 	.word	0xffffffff
	.align		4
        /*0008*/ 	.word	0x00000000
	.align		4
        /*000c*/ 	.word	0xfffffffe
	.align		4
        /*0010*/ 	.word	0x00000000
	.align		4
        /*0014*/ 	.word	0xfffffffd
	.align		4
        /*0018*/ 	.word	0x00000000
	.align		4
        /*001c*/ 	.word	0xfffffffc


//--------------------- .text._Z13addMatrix_GPUPfS_S_i --------------------------
	.section	.text._Z13addMatrix_GPUPfS_S_i,"ax",@progbits
	.align	128
        .global         _Z13addMatrix_GPUPfS_S_i
        .type           _Z13addMatrix_GPUPfS_S_i,@function
        .size           _Z13addMatrix_GPUPfS_S_i,(.L_x_1 - _Z13addMatrix_GPUPfS_S_i)
        .other          _Z13addMatrix_GPUPfS_S_i,@"STO_CUDA_ENTRY STV_DEFAULT"
_Z13addMatrix_GPUPfS_S_i:
.text._Z13addMatrix_GPUPfS_S_i:
[----:B------:R-:W-:Y:S01]  /*0000*/  LDC R1, c[0x0][0x37c] ;  /* 0x0000df00ff017b82 */ /* 0x000fe20000000800 */
[----:B------:R-:W0:Y:S07]  /*0010*/  S2R R9, SR_TID.X ;  /* 0x0000000000097919 */ /* 0x000e2e0000002100 */
[----:B------:R-:W0:Y:S01]  /*0020*/  S2UR UR4, SR_CTAID.X ;  /* 0x00000000000479c3 */ /* 0x000e220000002500 */
[----:B------:R-:W1:Y:S07]  /*0030*/  LDCU UR5, c[0x0][0x398] ;  /* 0x00007300ff0577ac */ /* 0x000e6e0008000800 */
[----:B------:R-:W0:Y:S02]  /*0040*/  LDC R0, c[0x0][0x360] ;  /* 0x0000d800ff007b82 */ /* 0x000e240000000800 */
[----:B0-----:R-:W-:-:S05]  /*0050*/  IMAD R9, R0, UR4, R9 ;  /* 0x0000000400097c24 */ /* 0x001fca000f8e0209 */
[----:B-1----:R-:W-:-:S13]  /*0060*/  ISETP.GE.AND P0, PT, R9, UR5, PT ;  /* 0x0000000509007c0c */ /* 0x002fda000bf06270 */
[----:B------:R-:W-:Y:S05]  /*0070*/  @P0 EXIT ;  /* 0x000000000000094d */ /* 0x000fea0003800000 */
[----:B------:R-:W0:Y:S01]  /*0080*/  LDC.64 R2, c[0x0][0x380] ;  /* 0x0000e000ff027b82 */ /* 0x000e220000000a00 */
[----:B------:R-:W1:Y:S07]  /*0090*/  LDCU.64 UR4, c[0x0][0x358] ;  /* 0x00006b00ff0477ac */ /* 0x000e6e0008000a00 */
[----:B------:R-:W2:Y:S08]  /*00a0*/  LDC.64 R4, c[0x0][0x388] ;  /* 0x0000e200ff047b82 */ /* 0x000eb00000000a00 */
[----:B------:R-:W3:Y:S01]  /*00b0*/  LDC.64 R6, c[0x0][0x390] ;  /* 0x0000e400ff067b82 */ /* 0x000ee20000000a00 */
[----:B0-----:R-:W-:-:S06]  /*00c0*/  IMAD.WIDE R2, R9, 0x4, R2 ;  /* 0x0000000409027825 */ /* 0x001fcc00078e0202 */
[----:B-1----:R-:W4:Y:S01]  /*00d0*/  LDG.E R2, desc[UR4][R2.64] ;  /* 0x0000000402027981 */ /* 0x002f22000c1e1900 */
[----:B--2---:R-:W-:-:S06]  /*00e0*/  IMAD.WIDE R4, R9, 0x4, R4 ;  /* 0x0000000409047825 */ /* 0x004fcc00078e0204 */
[----:B------:R-:W4:Y:S01]  /*00f0*/  LDG.E R5, desc[UR4][R4.64] ;  /* 0x0000000404057981 */ /* 0x000f22000c1e1900 */
[----:B---3--:R-:W-:-:S04]  /*0100*/  IMAD.WIDE R6, R9, 0x4, R6 ;  /* 0x0000000409067825 */ /* 0x008fc800078e0206 */
[----:B----4-:R-:W-:-:S05]  /*0110*/  FADD R9, R2, R5 ;  /* 0x0000000502097221 */ /* 0x010fca0000000000 */
[----:B------:R-:W-:Y:S01]  /*0120*/  STG.E desc[UR4][R6.64], R9 ;  /* 0x0000000906007986 */ /* 0x000fe2000c101904 */
[----:B------:R-:W-:Y:S05]  /*0130*/  EXIT ;  /* 0x000000000000794d */ /* 0x000fea0003800000 */
.L_x_0:
[----:B------:R-:W-:-:S00]  /*0140*/  BRA `(.L_x_0) ;  /* 0xfffffffc00fc7947 */ /* 0x000fc0000383ffff */
[----:B------:R-:W-:-:S00]  /*0150*/  NOP ;  /* 0x0000000000007918 */ /* 0x000fc00000000000 */
        /* <DEDUP_REMOVED lines=10> */
.L_x_1:


//--------------------- .nv.shared.reserved.0     --------------------------
	.section	.nv.shared.reserved.0,"aw",@nobits
	.weak		__nv_reservedSMEM_offset_0_alias
	.size		__nv_reservedSMEM_offset_0_alias, 0, 64
	.other		__nv_reservedSMEM_offset_0_alias,@"STO_CUDA_RESERVED_SHARED STV_DEFAULT"
__nv_reservedSMEM_offset_0_alias:
	.zero		0
	.zero		64


//--------------------- .nv.constant0._Z13addMatrix_GPUPfS_S_i --------------------------
	.section	.nv.constant0._Z13addMatrix_GPUPfS_S_i,"a",@progbits
	.sectionflags	@""
	.align	4
.nv.constant0._Z13addMatrix_GPUPfS_S_i:
	.zero		924


//--------------------- SYMBOLS --------------------------

	.type		.nv.reservedSmem.offset0,@object
	.size		.nv.reservedSmem.offset0,0x4
